//
// Generated by NVIDIA NVVM Compiler
//
// Compiler Build ID: CL-36424714
// Cuda compilation tools, release 13.0, V13.0.88
// Based on NVVM 20.0.0
//

.version 9.0
.target sm_100
.address_size 64

	// .globl	_Z17gpu_global_memoryPi
.extern .func  (.param .b32 func_retval0) vprintf
(
	.param .b64 vprintf_param_0,
	.param .b64 vprintf_param_1
)
;
// _ZZ17gpu_shared_memoryPfE6sh_arr has been demoted
.global .align 1 .b8 $str[51] = {86, 97, 108, 117, 101, 32, 111, 102, 32, 76, 111, 99, 97, 108, 32, 118, 97, 114, 105, 97, 98, 108, 101, 32, 105, 110, 32, 99, 117, 114, 114, 101, 110, 116, 32, 116, 104, 114, 101, 97, 100, 32, 105, 115, 58, 32, 37, 100, 32, 10};

.visible .entry _Z17gpu_global_memoryPi(
	.param .u64 .ptr .align 1 _Z17gpu_global_memoryPi_param_0
)
{
	.reg .b32 	%r<2>;
	.reg .b64 	%rd<5>;

	ld.param.u64 	%rd1, [_Z17gpu_global_memoryPi_param_0];
	cvta.to.global.u64 	%rd2, %rd1;
	mov.u32 	%r1, %tid.x;
	mul.wide.u32 	%rd3, %r1, 4;
	add.s64 	%rd4, %rd2, %rd3;
	st.global.u32 	[%rd4], %r1;
	ret;

}
	// .globl	_Z16gpu_local_memoryi
.visible .entry _Z16gpu_local_memoryi(
	.param .u32 _Z16gpu_local_memoryi_param_0
)
{
	.local .align 8 .b8 	__local_depot1[8];
	.reg .b64 	%SP;
	.reg .b64 	%SPL;
	.reg .b32 	%r<6>;
	.reg .b64 	%rd<5>;

	mov.u64 	%SPL, __local_depot1;
	cvta.local.u64 	%SP, %SPL;
	ld.param.u32 	%r1, [_Z16gpu_local_memoryi_param_0];
	add.u64 	%rd1, %SP, 0;
	add.u64 	%rd2, %SPL, 0;
	mov.u32 	%r2, %tid.x;
	mul.lo.s32 	%r3, %r1, %r2;
	st.local.u32 	[%rd2], %r3;
	mov.u64 	%rd3, $str;
	cvta.global.u64 	%rd4, %rd3;
	{ // callseq 0, 0
	.param .b64 param0;
	st.param.b64 	[param0], %rd4;
	.param .b64 param1;
	st.param.b64 	[param1], %rd1;
	.param .b32 retval0;
	call.uni (retval0), 
	vprintf, 
	(
	param0, 
	param1
	);
	ld.param.b32 	%r4, [retval0];
	} // callseq 0
	ret;

}
	// .globl	_Z17gpu_shared_memoryPf
.visible .entry _Z17gpu_shared_memoryPf(
	.param .u64 .ptr .align 1 _Z17gpu_shared_memoryPf_param_0
)
{
	.reg .pred 	%p<9>;
	.reg .b32 	%r<44>;
	.reg .b32 	%f<85>;
	.reg .b64 	%rd<5>;
	// demoted variable
	.shared .align 4 .b8 _ZZ17gpu_shared_memoryPfE6sh_arr[40];
	ld.param.u64 	%rd2, [_Z17gpu_shared_memoryPf_param_0];
	cvta.to.global.u64 	%rd3, %rd2;
	mov.u32 	%r24, %tid.x;
	mul.wide.u32 	%rd4, %r24, 4;
	add.s64 	%rd1, %rd3, %rd4;
	ld.global.f32 	%f16, [%rd1];
	shl.b32 	%r25, %r24, 2;
	mov.u32 	%r26, _ZZ17gpu_shared_memoryPfE6sh_arr;
	add.s32 	%r1, %r26, %r25;
	st.shared.f32 	[%r1], %f16;
	bar.sync 	0;
	add.s32 	%r2, %r24, 1;
	and.b32  	%r3, %r2, 15;
	setp.lt.u32 	%p1, %r24, 15;
	mov.b32 	%r40, 0;
	mov.f32 	%f84, 0f00000000;
	@%p1 bra 	$L__BB2_3;
	and.b32  	%r40, %r2, 2032;
	add.s32 	%r37, %r26, 32;
	neg.s32 	%r38, %r40;
	mov.f32 	%f84, 0f00000000;
$L__BB2_2:
	.pragma "nounroll";
	ld.shared.f32 	%f18, [%r37+-32];
	add.f32 	%f19, %f84, %f18;
	ld.shared.f32 	%f20, [%r37+-28];
	add.f32 	%f21, %f19, %f20;
	ld.shared.f32 	%f22, [%r37+-24];
	add.f32 	%f23, %f21, %f22;
	ld.shared.f32 	%f24, [%r37+-20];
	add.f32 	%f25, %f23, %f24;
	ld.shared.f32 	%f26, [%r37+-16];
	add.f32 	%f27, %f25, %f26;
	ld.shared.f32 	%f28, [%r37+-12];
	add.f32 	%f29, %f27, %f28;
	ld.shared.f32 	%f30, [%r37+-8];
	add.f32 	%f31, %f29, %f30;
	ld.shared.f32 	%f32, [%r37+-4];
	add.f32 	%f33, %f31, %f32;
	ld.shared.f32 	%f34, [%r37];
	add.f32 	%f35, %f33, %f34;
	ld.shared.f32 	%f36, [%r37+4];
	add.f32 	%f37, %f35, %f36;
	ld.shared.f32 	%f38, [%r37+8];
	add.f32 	%f39, %f37, %f38;
	ld.shared.f32 	%f40, [%r37+12];
	add.f32 	%f41, %f39, %f40;
	ld.shared.f32 	%f42, [%r37+16];
	add.f32 	%f43, %f41, %f42;
	ld.shared.f32 	%f44, [%r37+20];
	add.f32 	%f45, %f43, %f44;
	ld.shared.f32 	%f46, [%r37+24];
	add.f32 	%f47, %f45, %f46;
	ld.shared.f32 	%f48, [%r37+28];
	add.f32 	%f84, %f47, %f48;
	add.s32 	%r38, %r38, 16;
	add.s32 	%r37, %r37, 64;
	setp.ne.s32 	%p2, %r38, 0;
	@%p2 bra 	$L__BB2_2;
$L__BB2_3:
	setp.eq.s32 	%p3, %r3, 0;
	@%p3 bra 	$L__BB2_12;
	and.b32  	%r11, %r2, 7;
	setp.lt.u32 	%p4, %r3, 8;
	@%p4 bra 	$L__BB2_6;
	shl.b32 	%r29, %r40, 2;
	add.s32 	%r31, %r26, %r29;
	ld.shared.f32 	%f50, [%r31];
	add.f32 	%f51, %f84, %f50;
	ld.shared.f32 	%f52, [%r31+4];
	add.f32 	%f53, %f51, %f52;
	ld.shared.f32 	%f54, [%r31+8];
	add.f32 	%f55, %f53, %f54;
	ld.shared.f32 	%f56, [%r31+12];
	add.f32 	%f57, %f55, %f56;
	ld.shared.f32 	%f58, [%r31+16];
	add.f32 	%f59, %f57, %f58;
	ld.shared.f32 	%f60, [%r31+20];
	add.f32 	%f61, %f59, %f60;
	ld.shared.f32 	%f62, [%r31+24];
	add.f32 	%f63, %f61, %f62;
	ld.shared.f32 	%f64, [%r31+28];
	add.f32 	%f84, %f63, %f64;
	add.s32 	%r40, %r40, 8;
$L__BB2_6:
	setp.eq.s32 	%p5, %r11, 0;
	@%p5 bra 	$L__BB2_12;
	and.b32  	%r14, %r2, 3;
	setp.lt.u32 	%p6, %r11, 4;
	@%p6 bra 	$L__BB2_9;
	shl.b32 	%r32, %r40, 2;
	add.s32 	%r34, %r26, %r32;
	ld.shared.f32 	%f66, [%r34];
	add.f32 	%f67, %f84, %f66;
	ld.shared.f32 	%f68, [%r34+4];
	add.f32 	%f69, %f67, %f68;
	ld.shared.f32 	%f70, [%r34+8];
	add.f32 	%f71, %f69, %f70;
	ld.shared.f32 	%f72, [%r34+12];
	add.f32 	%f84, %f71, %f72;
	add.s32 	%r40, %r40, 4;
$L__BB2_9:
	setp.eq.s32 	%p7, %r14, 0;
	@%p7 bra 	$L__BB2_12;
	shl.b32 	%r35, %r40, 2;
	add.s32 	%r43, %r26, %r35;
	neg.s32 	%r42, %r14;
$L__BB2_11:
	.pragma "nounroll";
	ld.shared.f32 	%f73, [%r43];
	add.f32 	%f84, %f84, %f73;
	add.s32 	%r43, %r43, 4;
	add.s32 	%r42, %r42, 1;
	setp.ne.s32 	%p8, %r42, 0;
	@%p8 bra 	$L__BB2_11;
$L__BB2_12:
	cvt.rn.f32.u32 	%f74, %r2;
	div.rn.f32 	%f75, %f84, %f74;
	st.global.f32 	[%rd1], %f75;
	st.shared.f32 	[%r1], %f75;
	ret;

}


// ===== COMPILED SASS (sm_100) =====

	.target	sm_100

	.elftype	@"ET_EXEC"


//--------------------- .note.nv.tkinfo           --------------------------
	.section	.note.nv.tkinfo,"",@"SHT_NOTE"
	.sectionflags	@"SHF_NOTE_NV_TKINFO"
	.tkinfo
        /*0018*/ 	.word	0x00000002
        /*0030*/ 	.string	""
        /*0030*/ 	.string	"ptxas"
        /*0030*/ 	.string	"Cuda compilation tools, release 13.0, V13.0.88"
        /*0030*/ 	.string	"Build cuda_13.0.r13.0/compiler.36424714_0"
        /*0030*/ 	.string	"-arch sm_100 -m 64 "



//--------------------- .note.nv.cuinfo           --------------------------
	.section	.note.nv.cuinfo,"",@"SHT_NOTE"
	.sectionflags	@"SHF_NOTE_NV_CUINFO"
        /*0018*/ 	.short	0x0002
        /*001a*/ 	.short	0x0064
        /*001c*/ 	.short	0x0082
	.zero		2


//--------------------- .nv.info                  --------------------------
	.section	.nv.info,"",@"SHT_CUDA_INFO"
	.align	4


	//----- nvinfo : EIATTR_REGCOUNT
	.align		4
        /*0000*/ 	.byte	0x04, 0x2f
        /*0002*/ 	.short	(.L_2 - .L_1)
	.align		4
.L_1:
        /*0004*/ 	.word	index@(_Z17gpu_global_memoryPi)
        /*0008*/ 	.word	0x00000008


	//----- nvinfo : EIATTR_FRAME_SIZE
	.align		4
.L_2:
        /*000c*/ 	.byte	0x04, 0x11
        /*000e*/ 	.short	(.L_4 - .L_3)
	.align		4
.L_3:
        /*0010*/ 	.word	index@(_Z17gpu_global_memoryPi)
        /*0014*/ 	.word	0x00000000


	//----- nvinfo : EIATTR_REGCOUNT
	.align		4
.L_4:
        /*0018*/ 	.byte	0x04, 0x2f
        /*001a*/ 	.short	(.L_6 - .L_5)
	.align		4
.L_5:
        /*001c*/ 	.word	index@(_Z16gpu_local_memoryi)
        /*0020*/ 	.word	0x00000018


	//----- nvinfo : EIATTR_FRAME_SIZE
	.align		4
.L_6:
        /*0024*/ 	.byte	0x04, 0x11
        /*0026*/ 	.short	(.L_8 - .L_7)
	.align		4
.L_7:
        /*0028*/ 	.word	index@(_Z16gpu_local_memoryi)
        /*002c*/ 	.word	0x00000008


	//----- nvinfo : EIATTR_REGCOUNT
	.align		4
.L_8:
        /*0030*/ 	.byte	0x04, 0x2f
        /*0032*/ 	.short	(.L_10 - .L_9)
	.align		4
.L_9:
        /*0034*/ 	.word	index@(_Z17gpu_shared_memoryPf)
        /*0038*/ 	.word	0x0000001b


	//----- nvinfo : EIATTR_FRAME_SIZE
	.align		4
.L_10:
        /*003c*/ 	.byte	0x04, 0x11
        /*003e*/ 	.short	(.L_12 - .L_11)
	.align		4
.L_11:
        /*0040*/ 	.word	index@($__internal_0_$__cuda_sm3x_div_rn_noftz_f32_slowpath)
        /*0044*/ 	.word	0x00000000


	//----- nvinfo : EIATTR_FRAME_SIZE
	.align		4
.L_12:
        /*0048*/ 	.byte	0x04, 0x11
        /*004a*/ 	.short	(.L_14 - .L_13)
	.align		4
.L_13:
        /*004c*/ 	.word	index@(_Z17gpu_shared_memoryPf)
        /*0050*/ 	.word	0x00000000


	//----- nvinfo : EIATTR_MIN_STACK_SIZE
	.align		4
.L_14:
        /*0054*/ 	.byte	0x04, 0x12
        /*0056*/ 	.short	(.L_16 - .L_15)
	.align		4
.L_15:
        /*0058*/ 	.word	index@(_Z17gpu_shared_memoryPf)
        /*005c*/ 	.word	0x00000000


	//----- nvinfo : EIATTR_MIN_STACK_SIZE
	.align		4
.L_16:
        /*0060*/ 	.byte	0x04, 0x12
        /*0062*/ 	.short	(.L_18 - .L_17)
	.align		4
.L_17:
        /*0064*/ 	.word	index@(_Z16gpu_local_memoryi)
        /*0068*/ 	.word	0x00000008


	//----- nvinfo : EIATTR_MIN_STACK_SIZE
	.align		4
.L_18:
        /*006c*/ 	.byte	0x04, 0x12
        /*006e*/ 	.short	(.L_20 - .L_19)
	.align		4
.L_19:
        /*0070*/ 	.word	index@(_Z17gpu_global_memoryPi)
        /*0074*/ 	.word	0x00000000
.L_20:


//--------------------- .nv.compat                --------------------------
	.section	.nv.compat,"",@"SHT_CUDA_COMPAT_INFO"
	.align	4
        /*0000*/ 	.byte	0x02, 0x09, 0x00, 0x00, 0x02, 0x02, 0x01, 0x00, 0x02, 0x05, 0x05, 0x00, 0x03, 0x07, 0x01, 0x01
        /*0010*/ 	.byte	0x02, 0x03, 0x00, 0x00, 0x02, 0x06, 0x01, 0x00, 0x04, 0x0b, 0x08, 0x00, 0x01, 0x00, 0x00, 0x00
        /*0020*/ 	.byte	0x00, 0x00, 0x00, 0x00


//--------------------- .nv.info._Z17gpu_shared_memoryPf --------------------------
	.section	.nv.info._Z17gpu_shared_memoryPf,"",@"SHT_CUDA_INFO"
	.sectionflags	@""
	.align	4


	//----- nvinfo : EIATTR_CUDA_API_VERSION
	.align		4
        /*0000*/ 	.byte	0x04, 0x37
        /*0002*/ 	.short	(.L_22 - .L_21)
.L_21:
        /*0004*/ 	.word	0x00000082


	//----- nvinfo : EIATTR_KPARAM_INFO
	.align		4
.L_22:
        /*0008*/ 	.byte	0x04, 0x17
        /*000a*/ 	.short	(.L_24 - .L_23)
.L_23:
        /*000c*/ 	.word	0x00000000
        /*0010*/ 	.short	0x0000
        /*0012*/ 	.short	0x0000
        /*0014*/ 	.byte	0x00, 0xf5, 0x21, 0x00


	//----- nvinfo : EIATTR_SPARSE_MMA_MASK
	.align		4
.L_24:
        /*0018*/ 	.byte	0x03, 0x50
        /*001a*/ 	.short	0x0000


	//----- nvinfo : EIATTR_MAXREG_COUNT
	.align		4
        /*001c*/ 	.byte	0x03, 0x1b
        /*001e*/ 	.short	0x00ff


	//----- nvinfo : EIATTR_NUM_BARRIERS
	.align		4
        /*0020*/ 	.byte	0x02, 0x4c
        /*0022*/ 	.byte	0x01
	.zero		1


	//----- nvinfo : EIATTR_MERCURY_ISA_VERSION
	.align		4
        /*0024*/ 	.byte	0x03, 0x5f
        /*0026*/ 	.short	0x0101


	//----- nvinfo : EIATTR_VRC_CTA_INIT_COUNT
	.align		4
        /*0028*/ 	.byte	0x02, 0x4a
	.zero		1
	.zero		1


	//----- nvinfo : EIATTR_EXIT_INSTR_OFFSETS
	.align		4
        /*002c*/ 	.byte	0x04, 0x1c
        /*002e*/ 	.short	(.L_26 - .L_25)


	//   ....[0]....
.L_25:
        /*0030*/ 	.word	0x000006c0


	//----- nvinfo : EIATTR_CRS_STACK_SIZE
	.align		4
.L_26:
        /*0034*/ 	.byte	0x04, 0x1e
        /*0036*/ 	.short	(.L_28 - .L_27)
.L_27:
        /*0038*/ 	.word	0x00000000


	//----- nvinfo : EIATTR_CBANK_PARAM_SIZE
	.align		4
.L_28:
        /*003c*/ 	.byte	0x03, 0x19
        /*003e*/ 	.short	0x0008


	//----- nvinfo : EIATTR_PARAM_CBANK
	.align		4
        /*0040*/ 	.byte	0x04, 0x0a
        /*0042*/ 	.short	(.L_30 - .L_29)
	.align		4
.L_29:
        /*0044*/ 	.word	index@(.nv.constant0._Z17gpu_shared_memoryPf)
        /*0048*/ 	.short	0x0380
        /*004a*/ 	.short	0x0008


	//----- nvinfo : EIATTR_SW_WAR
	.align		4
.L_30:
        /*004c*/ 	.byte	0x04, 0x36
        /*004e*/ 	.short	(.L_32 - .L_31)
.L_31:
        /*0050*/ 	.word	0x00000008
.L_32:


//--------------------- .nv.info._Z16gpu_local_memoryi --------------------------
	.section	.nv.info._Z16gpu_local_memoryi,"",@"SHT_CUDA_INFO"
	.sectionflags	@""
	.align	4


	//----- nvinfo : EIATTR_CUDA_API_VERSION
	.align		4
        /*0000*/ 	.byte	0x04, 0x37
        /*0002*/ 	.short	(.L_34 - .L_33)
.L_33:
        /*0004*/ 	.word	0x00000082


	//----- nvinfo : EIATTR_KPARAM_INFO
	.align		4
.L_34:
        /*0008*/ 	.byte	0x04, 0x17
        /*000a*/ 	.short	(.L_36 - .L_35)
.L_35:
        /*000c*/ 	.word	0x00000000
        /*0010*/ 	.short	0x0000
        /*0012*/ 	.short	0x0000
        /*0014*/ 	.byte	0x00, 0xf0, 0x11, 0x00


	//----- nvinfo : EIATTR_SPARSE_MMA_MASK
	.align		4
.L_36:
        /*0018*/ 	.byte	0x03, 0x50
        /*001a*/ 	.short	0x0000


	//----- nvinfo : EIATTR_MAXREG_COUNT
	.align		4
        /*001c*/ 	.byte	0x03, 0x1b
        /*001e*/ 	.short	0x00ff


	//----- nvinfo : EIATTR_EXTERNS
	.align		4
        /*0020*/ 	.byte	0x04, 0x0f
        /*0022*/ 	.short	(.L_38 - .L_37)


	//   ....[0]....
	.align		4
.L_37:
        /*0024*/ 	.word	index@(vprintf)


	//----- nvinfo : EIATTR_MERCURY_ISA_VERSION
	.align		4
.L_38:
        /*0028*/ 	.byte	0x03, 0x5f
        /*002a*/ 	.short	0x0101


	//----- nvinfo : EIATTR_VRC_CTA_INIT_COUNT
	.align		4
        /*002c*/ 	.byte	0x02, 0x4a
	.zero		1
	.zero		1


	//----- nvinfo : EIATTR_SYSCALL_OFFSETS
	.align		4
        /*0030*/ 	.byte	0x04, 0x46
        /*0032*/ 	.short	(.L_40 - .L_39)


	//   ....[0]....
.L_39:
        /*0034*/ 	.word	0x00000100


	//----- nvinfo : EIATTR_EXIT_INSTR_OFFSETS
	.align		4
.L_40:
        /*0038*/ 	.byte	0x04, 0x1c
        /*003a*/ 	.short	(.L_42 - .L_41)


	//   ....[0]....
.L_41:
        /*003c*/ 	.word	0x00000110


	//----- nvinfo : EIATTR_CBANK_PARAM_SIZE
	.align		4
.L_42:
        /*0040*/ 	.byte	0x03, 0x19
        /*0042*/ 	.short	0x0004


	//----- nvinfo : EIATTR_PARAM_CBANK
	.align		4
        /*0044*/ 	.byte	0x04, 0x0a
        /*0046*/ 	.short	(.L_44 - .L_43)
	.align		4
.L_43:
        /*0048*/ 	.word	index@(.nv.constant0._Z16gpu_local_memoryi)
        /*004c*/ 	.short	0x0380
        /*004e*/ 	.short	0x0004


	//----- nvinfo : EIATTR_SW_WAR
	.align		4
.L_44:
        /*0050*/ 	.byte	0x04, 0x36
        /*0052*/ 	.short	(.L_46 - .L_45)
.L_45:
        /*0054*/ 	.word	0x00000008
.L_46:


//--------------------- .nv.info._Z17gpu_global_memoryPi --------------------------
	.section	.nv.info._Z17gpu_global_memoryPi,"",@"SHT_CUDA_INFO"
	.sectionflags	@""
	.align	4


	//----- nvinfo : EIATTR_CUDA_API_VERSION
	.align		4
        /*0000*/ 	.byte	0x04, 0x37
        /*0002*/ 	.short	(.L_48 - .L_47)
.L_47:
        /*0004*/ 	.word	0x00000082


	//----- nvinfo : EIATTR_KPARAM_INFO
	.align		4
.L_48:
        /*0008*/ 	.byte	0x04, 0x17
        /*000a*/ 	.short	(.L_50 - .L_49)
.L_49:
        /*000c*/ 	.word	0x00000000
        /*0010*/ 	.short	0x0000
        /*0012*/ 	.short	0x0000
        /*0014*/ 	.byte	0x00, 0xf5, 0x21, 0x00


	//----- nvinfo : EIATTR_SPARSE_MMA_MASK
	.align		4
.L_50:
        /*0018*/ 	.byte	0x03, 0x50
        /*001a*/ 	.short	0x0000


	//----- nvinfo : EIATTR_MAXREG_COUNT
	.align		4
        /*001c*/ 	.byte	0x03, 0x1b
        /*001e*/ 	.short	0x00ff


	//----- nvinfo : EIATTR_MERCURY_ISA_VERSION
	.align		4
        /*0020*/ 	.byte	0x03, 0x5f
        /*0022*/ 	.short	0x0101


	//----- nvinfo : EIATTR_VRC_CTA_INIT_COUNT
	.align		4
        /*0024*/ 	.byte	0x02, 0x4a
	.zero		1
	.zero		1


	//----- nvinfo : EIATTR_EXIT_INSTR_OFFSETS
	.align		4
        /*0028*/ 	.byte	0x04, 0x1c
        /*002a*/ 	.short	(.L_52 - .L_51)


	//   ....[0]....
.L_51:
        /*002c*/ 	.word	0x00000060


	//----- nvinfo : EIATTR_CBANK_PARAM_SIZE
	.align		4
.L_52:
        /*0030*/ 	.byte	0x03, 0x19
        /*0032*/ 	.short	0x0008


	//----- nvinfo : EIATTR_PARAM_CBANK
	.align		4
        /*0034*/ 	.byte	0x04, 0x0a
        /*0036*/ 	.short	(.L_54 - .L_53)
	.align		4
.L_53:
        /*0038*/ 	.word	index@(.nv.constant0._Z17gpu_global_memoryPi)
        /*003c*/ 	.short	0x0380
        /*003e*/ 	.short	0x0008


	//----- nvinfo : EIATTR_SW_WAR
	.align		4
.L_54:
        /*0040*/ 	.byte	0x04, 0x36
        /*0042*/ 	.short	(.L_56 - .L_55)
.L_55:
        /*0044*/ 	.word	0x00000008
.L_56:


//--------------------- .nv.callgraph             --------------------------
	.section	.nv.callgraph,"",@"SHT_CUDA_CALLGRAPH"
	.align	4
	.sectionentsize	8
	.align		4
        /*0000*/ 	.word	0x00000000
	.align		4
        /*0004*/ 	.word	0xffffffff
	.align		4
        /*0008*/ 	.word	index@(_Z16gpu_local_memoryi)
	.align		4
        /*000c*/ 	.word	index@(vprintf)
	.align		4
        /*0010*/ 	.word	0x00000000
	.align		4
        /*0014*/ 	.word	0xfffffffe
	.align		4
        /*0018*/ 	.word	0x00000000
	.align		4
        /*001c*/ 	.word	0xfffffffd
	.align		4
        /*0020*/ 	.word	0x00000000
	.align		4
        /*0024*/ 	.word	0xfffffffc


//--------------------- .nv.constant4             --------------------------
	.section	.nv.constant4,"a",@progbits
	.align	8
	.align		8
.nv.constant4:
        /*0000*/ 	.dword	$str
	.align		8
        /*0008*/ 	.dword	vprintf


//--------------------- .text._Z17gpu_shared_memoryPf --------------------------
	.section	.text._Z17gpu_shared_memoryPf,"ax",@progbits
	.align	128
        .global         _Z17gpu_shared_memoryPf
        .type           _Z17gpu_shared_memoryPf,@function
        .size           _Z17gpu_shared_memoryPf,(.L_x_25 - _Z17gpu_shared_memoryPf)
        .other          _Z17gpu_shared_memoryPf,@"STO_CUDA_ENTRY STV_DEFAULT"
_Z17gpu_shared_memoryPf:
.text._Z17gpu_shared_memoryPf:
[----:B------:R-:W-:Y:S01]  /*0000*/  LDC R1, c[0x0][0x37c] ;  /* 0x0000df00ff017b82 */ /* 0x000fe20000000800 */
[----:B------:R-:W0:Y:S07]  /*0010*/  S2R R9, SR_TID.X ;  /* 0x0000000000097919 */ /* 0x000e2e0000002100 */
[----:B------:R-:W0:Y:S01]  /*0020*/  LDC.64 R4, c[0x0][0x380] ;  /* 0x0000e000ff047b82 */ /* 0x000e220000000a00 */
[----:B------:R-:W1:Y:S01]  /*0030*/  LDCU.64 UR6, c[0x0][0x358] ;  /* 0x00006b00ff0677ac */ /* 0x000e620008000a00 */
[----:B0-----:R-:W-:-:S05]  /*0040*/  IMAD.WIDE.U32 R4, R9, 0x4, R4 ;  /* 0x0000000409047825 */ /* 0x001fca00078e0004 */
[----:B-1----:R-:W2:Y:S01]  /*0050*/  LDG.E R7, desc[UR6][R4.64] ;  /* 0x0000000604077981 */ /* 0x002ea2000c1e1900 */
[----:B------:R-:W0:Y:S01]  /*0060*/  S2UR UR5, SR_CgaCtaId ;  /* 0x00000000000579c3 */ /* 0x000e220000008800 */
[----:B------:R-:W-:Y:S01]  /*0070*/  UMOV UR4, 0x400 ;  /* 0x0000040000047882 */ /* 0x000fe20000000000 */
[C---:B------:R-:W-:Y:S01]  /*0080*/  ISETP.GE.U32.AND P0, PT, R9.reuse, 0xf, PT ;  /* 0x0000000f0900780c */ /* 0x040fe20003f06070 */
[----:B------:R-:W-:Y:S01]  /*0090*/  VIADD R3, R9, 0x1 ;  /* 0x0000000109037836 */ /* 0x000fe20000000000 */
[----:B------:R-:W-:Y:S01]  /*00a0*/  BSSY.RECONVERGENT B0, `(.L_x_0) ;  /* 0x0000027000007945 */ /* 0x000fe20003800200 */
[----:B------:R-:W-:Y:S02]  /*00b0*/  IMAD.MOV.U32 R0, RZ, RZ, RZ ;  /* 0x000000ffff007224 */ /* 0x000fe400078e00ff */
[----:B------:R-:W-:Y:S01]  /*00c0*/  IMAD.MOV.U32 R23, RZ, RZ, RZ ;  /* 0x000000ffff177224 */ /* 0x000fe200078e00ff */
[----:B------:R-:W-:-:S04]  /*00d0*/  LOP3.LUT R6, R3, 0xf, RZ, 0xc0, !PT ;  /* 0x0000000f03067812 */ /* 0x000fc800078ec0ff */
[----:B------:R-:W-:Y:S01]  /*00e0*/  ISETP.NE.AND P1, PT, R6, RZ, PT ;  /* 0x000000ff0600720c */ /* 0x000fe20003f25270 */
[----:B0-----:R-:W-:-:S06]  /*00f0*/  ULEA UR4, UR5, UR4, 0x18 ;  /* 0x0000000405047291 */ /* 0x001fcc000f8ec0ff */
[----:B------:R-:W-:-:S05]  /*0100*/  LEA R2, R9, UR4, 0x2 ;  /* 0x0000000409027c11 */ /* 0x000fca000f8e10ff */
[----:B--2---:R0:W-:Y:S01]  /*0110*/  STS [R2], R7 ;  /* 0x0000000702007388 */ /* 0x0041e20000000800 */
[----:B------:R-:W-:Y:S06]  /*0120*/  BAR.SYNC.DEFER_BLOCKING 0x0 ;  /* 0x0000000000007b1d */ /* 0x000fec0000010000 */
[----:B------:R-:W-:Y:S05]  /*0130*/  @!P0 BRA `(.L_x_1) ;  /* 0x0000000000748947 */ /* 0x000fea0003800000 */
[----:B------:R-:W-:Y:S01]  /*0140*/  UIADD3 UR5, UPT, UPT, UR4, 0x20, URZ ;  /* 0x0000002004057890 */ /* 0x000fe2000fffe0ff */
[----:B------:R-:W-:Y:S01]  /*0150*/  LOP3.LUT R0, R3, 0x7f0, RZ, 0xc0, !PT ;  /* 0x000007f003007812 */ /* 0x000fe200078ec0ff */
[----:B------:R-:W-:-:S04]  /*0160*/  HFMA2 R23, -RZ, RZ, 0, 0 ;  /* 0x00000000ff177431 */ /* 0x000fc800000001ff */
[----:B0-----:R-:W-:Y:S02]  /*0170*/  IMAD.U32 R7, RZ, RZ, UR5 ;  /* 0x00000005ff077e24 */ /* 0x001fe4000f8e00ff */
[----:B------:R-:W-:-:S07]  /*0180*/  IMAD.MOV R24, RZ, RZ, -R0 ;  /* 0x000000ffff187224 */ /* 0x000fce00078e0a00 */
.L_x_2:
[----:B------:R-:W0:Y:S01]  /*0190*/  LDS.128 R8, [R7+-0x20] ;  /* 0xffffe00007087984 */ /* 0x000e220000000c00 */
[----:B------:R-:W-:-:S03]  /*01a0*/  VIADD R24, R24, 0x10 ;  /* 0x0000001018187836 */ /* 0x000fc60000000000 */
[----:B------:R-:W1:Y:S02]  /*01b0*/  LDS.128 R12, [R7+-0x10] ;  /* 0xfffff000070c7984 */ /* 0x000e640000000c00 */
[----:B------:R-:W-:Y:S02]  /*01c0*/  ISETP.NE.AND P0, PT, R24, RZ, PT ;  /* 0x000000ff1800720c */ /* 0x000fe40003f05270 */
[----:B------:R-:W2:Y:S01]  /*01d0*/  LDS.128 R16, [R7] ;  /* 0x0000000007107984 */ /* 0x000ea20000000c00 */
[----:B0-----:R-:W-:-:S03]  /*01e0*/  FADD R8, R8, R23 ;  /* 0x0000001708087221 */ /* 0x001fc60000000000 */
[----:B------:R0:W3:Y:S01]  /*01f0*/  LDS.128 R20, [R7+0x10] ;  /* 0x0000100007147984 */ /* 0x0000e20000000c00 */
[----:B------:R-:W-:-:S04]  /*0200*/  FADD R9, R8, R9 ;  /* 0x0000000908097221 */ /* 0x000fc80000000000 */
[----:B------:R-:W-:Y:S01]  /*0210*/  FADD R10, R9, R10 ;  /* 0x0000000a090a7221 */ /* 0x000fe20000000000 */
[----:B0-----:R-:W-:-:S03]  /*0220*/  IADD3 R7, PT, PT, R7, 0x40, RZ ;  /* 0x0000004007077810 */ /* 0x001fc60007ffe0ff */
[----:B------:R-:W-:-:S04]  /*0230*/  FADD R11, R10, R11 ;  /* 0x0000000b0a0b7221 */ /* 0x000fc80000000000 */
[----:B-1----:R-:W-:-:S04]  /*0240*/  FADD R12, R11, R12 ;  /* 0x0000000c0b0c7221 */ /* 0x002fc80000000000 */
[----:B------:R-:W-:-:S04]  /*0250*/  FADD R13, R12, R13 ;  /* 0x0000000d0c0d7221 */ /* 0x000fc80000000000 */
[----:B------:R-:W-:-:S04]  /*0260*/  FADD R14, R13, R14 ;  /* 0x0000000e0d0e7221 */ /* 0x000fc80000000000 */
[----:B------:R-:W-:-:S04]  /*0270*/  FADD R15, R14, R15 ;  /* 0x0000000f0e0f7221 */ /* 0x000fc80000000000 */
[----:B--2---:R-:W-:-:S04]  /*0280*/  FADD R16, R15, R16 ;  /* 0x000000100f107221 */ /* 0x004fc80000000000 */
[----:B------:R-:W-:-:S04]  /*0290*/  FADD R17, R16, R17 ;  /* 0x0000001110117221 */ /* 0x000fc80000000000 */
[----:B------:R-:W-:-:S04]  /*02a0*/  FADD R18, R17, R18 ;  /* 0x0000001211127221 */ /* 0x000fc80000000000 */
[----:B------:R-:W-:-:S04]  /*02b0*/  FADD R19, R18, R19 ;  /* 0x0000001312137221 */ /* 0x000fc80000000000 */
[----:B---3--:R-:W-:-:S04]  /*02c0*/  FADD R20, R19, R20 ;  /* 0x0000001413147221 */ /* 0x008fc80000000000 */
[----:B------:R-:W-:-:S04]  /*02d0*/  FADD R21, R20, R21 ;  /* 0x0000001514157221 */ /* 0x000fc80000000000 */
[----:B------:R-:W-:-:S04]  /*02e0*/  FADD R22, R21, R22 ;  /* 0x0000001615167221 */ /* 0x000fc80000000000 */
[----:B------:R-:W-:Y:S01]  /*02f0*/  FADD R23, R22, R23 ;  /* 0x0000001716177221 */ /* 0x000fe20000000000 */
[----:B------:R-:W-:Y:S06]  /*0300*/  @P0 BRA `(.L_x_2) ;  /* 0xfffffffc00a00947 */ /* 0x000fec000383ffff */
.L_x_1:
[----:B------:R-:W-:Y:S05]  /*0310*/  BSYNC.RECONVERGENT B0 ;  /* 0x0000000000007941 */ /* 0x000fea0003800200 */
.L_x_0:
[----:B------:R-:W-:Y:S04]  /*0320*/  BSSY.RECONVERGENT B0, `(.L_x_3) ;  /* 0x0000028000007945 */ /* 0x000fe80003800200 */
[----:B------:R-:W-:Y:S05]  /*0330*/  @!P1 BRA `(.L_x_4) ;  /* 0x0000000000989947 */ /* 0x000fea0003800000 */
[----:B------:R-:W-:Y:S01]  /*0340*/  ISETP.GE.U32.AND P0, PT, R6, 0x8, PT ;  /* 0x000000080600780c */ /* 0x000fe20003f06070 */
[----:B------:R-:W-:Y:S01]  /*0350*/  BSSY.RECONVERGENT B1, `(.L_x_5) ;  /* 0x0000010000017945 */ /* 0x000fe20003800200 */
[----:B0-----:R-:W-:-:S04]  /*0360*/  LOP3.LUT R7, R3, 0x7, RZ, 0xc0, !PT ;  /* 0x0000000703077812 */ /* 0x001fc800078ec0ff */
[----:B------:R-:W-:-:S07]  /*0370*/  ISETP.NE.AND P1, PT, R7, RZ, PT ;  /* 0x000000ff0700720c */ /* 0x000fce0003f25270 */
[----:B------:R-:W-:Y:S06]  /*0380*/  @!P0 BRA `(.L_x_6) ;  /* 0x0000000000308947 */ /* 0x000fec0003800000 */
[C---:B------:R-:W-:Y:S01]  /*0390*/  LEA R6, R0.reuse, UR4, 0x2 ;  /* 0x0000000400067c11 */ /* 0x040fe2000f8e10ff */
[----:B------:R-:W-:-:S04]  /*03a0*/  VIADD R0, R0, 0x8 ;  /* 0x0000000800007836 */ /* 0x000fc80000000000 */
[----:B------:R-:W0:Y:S04]  /*03b0*/  LDS.128 R8, [R6] ;  /* 0x0000000006087984 */ /* 0x000e280000000c00 */
[----:B------:R-:W1:Y:S01]  /*03c0*/  LDS.128 R12, [R6+0x10] ;  /* 0x00001000060c7984 */ /* 0x000e620000000c00 */
[----:B0-----:R-:W-:-:S04]  /*03d0*/  FADD R8, R23, R8 ;  /* 0x0000000817087221 */ /* 0x001fc80000000000 */
[----:B------:R-:W-:-:S04]  /*03e0*/  FADD R9, R8, R9 ;  /* 0x0000000908097221 */ /* 0x000fc80000000000 */
[----:B------:R-:W-:-:S04]  /*03f0*/  FADD R10, R9, R10 ;  /* 0x0000000a090a7221 */ /* 0x000fc80000000000 */
[----:B------:R-:W-:-:S04]  /*0400*/  FADD R11, R10, R11 ;  /* 0x0000000b0a0b7221 */ /* 0x000fc80000000000 */
[----:B-1----:R-:W-:-:S04]  /*0410*/  FADD R12, R11, R12 ;  /* 0x0000000c0b0c7221 */ /* 0x002fc80000000000 */
[----:B------:R-:W-:-:S04]  /*0420*/  FADD R13, R12, R13 ;  /* 0x0000000d0c0d7221 */ /* 0x000fc80000000000 */
[----:B------:R-:W-:-:S04]  /*0430*/  FADD R14, R13, R14 ;  /* 0x0000000e0d0e7221 */ /* 0x000fc80000000000 */
[----:B------:R-:W-:-:S07]  /*0440*/  FADD R23, R14, R15 ;  /* 0x0000000f0e177221 */ /* 0x000fce0000000000 */
.L_x_6:
[----:B------:R-:W-:Y:S05]  /*0450*/  BSYNC.RECONVERGENT B1 ;  /* 0x0000000000017941 */ /* 0x000fea0003800200 */
.L_x_5:
[----:B------:R-:W-:Y:S05]  /*0460*/  @!P1 BRA `(.L_x_4) ;  /* 0x00000000004c9947 */ /* 0x000fea0003800000 */
[----:B------:R-:W-:Y:S02]  /*0470*/  ISETP.GE.U32.AND P0, PT, R7, 0x4, PT ;  /* 0x000000040700780c */ /* 0x000fe40003f06070 */
[----:B------:R-:W-:-:S04]  /*0480*/  LOP3.LUT R6, R3, 0x3, RZ, 0xc0, !PT ;  /* 0x0000000303067812 */ /* 0x000fc800078ec0ff */
[----:B------:R-:W-:-:S07]  /*0490*/  ISETP.NE.AND P1, PT, R6, RZ, PT ;  /* 0x000000ff0600720c */ /* 0x000fce0003f25270 */
[C---:B------:R-:W-:Y:S01]  /*04a0*/  @P0 LEA R8, R0.reuse, UR4, 0x2 ;  /* 0x0000000400080c11 */ /* 0x040fe2000f8e10ff */
[----:B------:R-:W-:-:S05]  /*04b0*/  @P0 VIADD R0, R0, 0x4 ;  /* 0x0000000400000836 */ /* 0x000fca0000000000 */
[----:B------:R-:W0:Y:S02]  /*04c0*/  @P0 LDS.128 R8, [R8] ;  /* 0x0000000008080984 */ /* 0x000e240000000c00 */
[----:B0-----:R-:W-:-:S04]  /*04d0*/  @P0 FADD R12, R23, R8 ;  /* 0x00000008170c0221 */ /* 0x001fc80000000000 */
[----:B------:R-:W-:-:S04]  /*04e0*/  @P0 FADD R9, R12, R9 ;  /* 0x000000090c090221 */ /* 0x000fc80000000000 */
[----:B------:R-:W-:-:S04]  /*04f0*/  @P0 FADD R10, R9, R10 ;  /* 0x0000000a090a0221 */ /* 0x000fc80000000000 */
[----:B------:R-:W-:Y:S01]  /*0500*/  @P0 FADD R23, R10, R11 ;  /* 0x0000000b0a170221 */ /* 0x000fe20000000000 */
[----:B------:R-:W-:Y:S06]  /*0510*/  @!P1 BRA `(.L_x_4) ;  /* 0x0000000000209947 */ /* 0x000fec0003800000 */
[----:B------:R-:W-:Y:S01]  /*0520*/  LEA R0, R0, UR4, 0x2 ;  /* 0x0000000400007c11 */ /* 0x000fe2000f8e10ff */
[----:B------:R-:W-:-:S07]  /*0530*/  IMAD.MOV R6, RZ, RZ, -R6 ;  /* 0x000000ffff067224 */ /* 0x000fce00078e0a06 */
.L_x_7:
[----:B------:R0:W1:Y:S01]  /*0540*/  LDS R8, [R0] ;  /* 0x0000000000087984 */ /* 0x0000620000000800 */
[----:B------:R-:W-:-:S04]  /*0550*/  IADD3 R6, PT, PT, R6, 0x1, RZ ;  /* 0x0000000106067810 */ /* 0x000fc80007ffe0ff */
[----:B------:R-:W-:Y:S01]  /*0560*/  ISETP.NE.AND P0, PT, R6, RZ, PT ;  /* 0x000000ff0600720c */ /* 0x000fe20003f05270 */
[----:B0-----:R-:W-:Y:S02]  /*0570*/  VIADD R0, R0, 0x4 ;  /* 0x0000000400007836 */ /* 0x001fe40000000000 */
[----:B-1----:R-:W-:-:S10]  /*0580*/  FADD R23, R8, R23 ;  /* 0x0000001708177221 */ /* 0x002fd40000000000 */
[----:B------:R-:W-:Y:S05]  /*0590*/  @P0 BRA `(.L_x_7) ;  /* 0xfffffffc00e80947 */ /* 0x000fea000383ffff */
.L_x_4:
[----:B------:R-:W-:Y:S05]  /*05a0*/  BSYNC.RECONVERGENT B0 ;  /* 0x0000000000007941 */ /* 0x000fea0003800200 */
.L_x_3:
[----:B------:R-:W-:Y:S01]  /*05b0*/  I2FP.F32.U32 R8, R3 ;  /* 0x0000000300087245 */ /* 0x000fe20000201000 */
[----:B------:R-:W-:Y:S03]  /*05c0*/  BSSY.RECONVERGENT B0, `(.L_x_8) ;  /* 0x000000d000007945 */ /* 0x000fe60003800200 */
[----:B------:R-:W1:Y:S08]  /*05d0*/  MUFU.RCP R3, R8 ;  /* 0x0000000800037308 */ /* 0x000e700000001000 */
[----:B------:R-:W2:Y:S01]  /*05e0*/  FCHK P0, R23, R8 ;  /* 0x0000000817007302 */ /* 0x000ea20000000000 */
[----:B-1----:R-:W-:-:S04]  /*05f0*/  FFMA R0, -R8, R3, 1 ;  /* 0x3f80000008007423 */ /* 0x002fc80000000103 */
[----:B------:R-:W-:-:S04]  /*0600*/  FFMA R0, R3, R0, R3 ;  /* 0x0000000003007223 */ /* 0x000fc80000000003 */
[----:B------:R-:W-:-:S04]  /*0610*/  FFMA R3, R0, R23, RZ ;  /* 0x0000001700037223 */ /* 0x000fc800000000ff */
[----:B------:R-:W-:-:S04]  /*0620*/  FFMA R6, -R8, R3, R23 ;  /* 0x0000000308067223 */ /* 0x000fc80000000117 */
[----:B------:R-:W-:Y:S01]  /*0630*/  FFMA R3, R0, R6, R3 ;  /* 0x0000000600037223 */ /* 0x000fe20000000003 */
[----:B--2---:R-:W-:Y:S06]  /*0640*/  @!P0 BRA `(.L_x_9) ;  /* 0x0000000000108947 */ /* 0x004fec0003800000 */
[----:B------:R-:W-:Y:S01]  /*0650*/  IMAD.MOV.U32 R3, RZ, RZ, R23 ;  /* 0x000000ffff037224 */ /* 0x000fe200078e0017 */
[----:B------:R-:W-:-:S07]  /*0660*/  MOV R6, 0x680 ;  /* 0x0000068000067802 */ /* 0x000fce0000000f00 */
[----:B0-----:R-:W-:Y:S05]  /*0670*/  CALL.REL.NOINC `($__internal_0_$__cuda_sm3x_div_rn_noftz_f32_slowpath) ;  /* 0x0000000000147944 */ /* 0x001fea0003c00000 */
[----:B------:R-:W-:-:S07]  /*0680*/  IMAD.MOV.U32 R3, RZ, RZ, R0 ;  /* 0x000000ffff037224 */ /* 0x000fce00078e0000 */
.L_x_9:
[----:B------:R-:W-:Y:S05]  /*0690*/  BSYNC.RECONVERGENT B0 ;  /* 0x0000000000007941 */ /* 0x000fea0003800200 */
.L_x_8:
[----:B------:R-:W-:Y:S04]  /*06a0*/  STG.E desc[UR6][R4.64], R3 ;  /* 0x0000000304007986 */ /* 0x000fe8000c101906 */
[----:B------:R-:W-:Y:S01]  /*06b0*/  STS [R2], R3 ;  /* 0x0000000302007388 */ /* 0x000fe20000000800 */
[----:B------:R-:W-:Y:S05]  /*06c0*/  EXIT ;  /* 0x000000000000794d */ /* 0x000fea0003800000 */
        .weak           $__internal_0_$__cuda_sm3x_div_rn_noftz_f32_slowpath
        .type           $__internal_0_$__cuda_sm3x_div_rn_noftz_f32_slowpath,@function
        .size           $__internal_0_$__cuda_sm3x_div_rn_noftz_f32_slowpath,(.L_x_25 - $__internal_0_$__cuda_sm3x_div_rn_noftz_f32_slowpath)
$__internal_0_$__cuda_sm3x_div_rn_noftz_f32_slowpath:
[----:B------:R-:W-:Y:S01]  /*06d0*/  SHF.R.U32.HI R7, RZ, 0x17, R8 ;  /* 0x00000017ff077819 */ /* 0x000fe20000011608 */
[----:B------:R-:W-:Y:S01]  /*06e0*/  BSSY.RECONVERGENT B1, `(.L_x_10) ;  /* 0x0000063000017945 */ /* 0x000fe20003800200 */
[----:B------:R-:W-:Y:S02]  /*06f0*/  SHF.R.U32.HI R0, RZ, 0x17, R3 ;  /* 0x00000017ff007819 */ /* 0x000fe40000011603 */
[----:B------:R-:W-:Y:S02]  /*0700*/  LOP3.LUT R7, R7, 0xff, RZ, 0xc0, !PT ;  /* 0x000000ff07077812 */ /* 0x000fe400078ec0ff */
[----:B------:R-:W-:Y:S02]  /*0710*/  LOP3.LUT R12, R0, 0xff, RZ, 0xc0, !PT ;  /* 0x000000ff000c7812 */ /* 0x000fe400078ec0ff */
[----:B------:R-:W-:-:S03]  /*0720*/  IADD3 R10, PT, PT, R7, -0x1, RZ ;  /* 0xffffffff070a7810 */ /* 0x000fc60007ffe0ff */
[----:B------:R-:W-:Y:S01]  /*0730*/  VIADD R11, R12, 0xffffffff ;  /* 0xffffffff0c0b7836 */ /* 0x000fe20000000000 */
[----:B------:R-:W-:-:S04]  /*0740*/  ISETP.GT.U32.AND P0, PT, R10, 0xfd, PT ;  /* 0x000000fd0a00780c */ /* 0x000fc80003f04070 */
[----:B------:R-:W-:-:S13]  /*0750*/  ISETP.GT.U32.OR P0, PT, R11, 0xfd, P0 ;  /* 0x000000fd0b00780c */ /* 0x000fda0000704470 */
[----:B------:R-:W-:Y:S01]  /*0760*/  @!P0 IMAD.MOV.U32 R9, RZ, RZ, RZ ;  /* 0x000000ffff098224 */ /* 0x000fe200078e00ff */
[----:B------:R-:W-:Y:S06]  /*0770*/  @!P0 BRA `(.L_x_11) ;  /* 0x0000000000608947 */ /* 0x000fec0003800000 */
[----:B------:R-:W-:Y:S02]  /*0780*/  FSETP.GTU.FTZ.AND P0, PT, |R3|, +INF , PT ;  /* 0x7f8000000300780b */ /* 0x000fe40003f1c200 */
[----:B------:R-:W-:Y:S02]  /*0790*/  FSETP.GTU.FTZ.AND P1, PT, |R8|, +INF , PT ;  /* 0x7f8000000800780b */ /* 0x000fe40003f3c200 */
[----:B------:R-:W-:Y:S02]  /*07a0*/  MOV R0, R8 ;  /* 0x0000000800007202 */ /* 0x000fe40000000f00 */
[----:B------:R-:W-:-:S13]  /*07b0*/  PLOP3.LUT P0, PT, P0, P1, PT, 0xf8, 0x8f ;  /* 0x00000000008f781c */ /* 0x000fda0000703f70 */
[----:B------:R-:W-:Y:S05]  /*07c0*/  @P0 BRA `(.L_x_12) ;  /* 0x00000004004c0947 */ /* 0x000fea0003800000 */
[----:B------:R-:W-:-:S13]  /*07d0*/  LOP3.LUT P0, RZ, R8, 0x7fffffff, R3, 0xc8, !PT ;  /* 0x7fffffff08ff7812 */ /* 0x000fda000780c803 */
[----:B------:R-:W-:Y:S05]  /*07e0*/  @!P0 BRA `(.L_x_13) ;  /* 0x00000004003c8947 */ /* 0x000fea0003800000 */
[C---:B------:R-:W-:Y:S02]  /*07f0*/  FSETP.NEU.FTZ.AND P2, PT, |R3|.reuse, +INF , PT ;  /* 0x7f8000000300780b */ /* 0x040fe40003f5d200 */
[----:B------:R-:W-:Y:S02]  /*0800*/  FSETP.NEU.FTZ.AND P1, PT, |R0|, +INF , PT ;  /* 0x7f8000000000780b */ /* 0x000fe40003f3d200 */
[----:B------:R-:W-:-:S11]  /*0810*/  FSETP.NEU.FTZ.AND P0, PT, |R3|, +INF , PT ;  /* 0x7f8000000300780b */ /* 0x000fd60003f1d200 */
[----:B------:R-:W-:Y:S05]  /*0820*/  @!P1 BRA !P2, `(.L_x_13) ;  /* 0x00000004002c9947 */ /* 0x000fea0005000000 */
[----:B------:R-:W-:-:S04]  /*0830*/  LOP3.LUT P2, RZ, R3, 0x7fffffff, RZ, 0xc0, !PT ;  /* 0x7fffffff03ff7812 */ /* 0x000fc8000784c0ff */
[----:B------:R-:W-:-:S13]  /*0840*/  PLOP3.LUT P1, PT, P1, P2, PT, 0x2f, 0xf2 ;  /* 0x0000000000f2781c */ /* 0x000fda0000f24577 */
[----:B------:R-:W-:Y:S05]  /*0850*/  @P1 BRA `(.L_x_14) ;  /* 0x0000000400181947 */ /* 0x000fea0003800000 */
[----:B------:R-:W-:-:S04]  /*0860*/  LOP3.LUT P1, RZ, R8, 0x7fffffff, RZ, 0xc0, !PT ;  /* 0x7fffffff08ff7812 */ /* 0x000fc8000782c0ff */
[----:B------:R-:W-:-:S13]  /*0870*/  PLOP3.LUT P0, PT, P0, P1, PT, 0x2f, 0xf2 ;  /* 0x0000000000f2781c */ /* 0x000fda0000702577 */
[----:B------:R-:W-:Y:S05]  /*0880*/  @P0 BRA `(.L_x_15) ;  /* 0x0000000400000947 */ /* 0x000fea0003800000 */
[----:B------:R-:W-:Y:S02]  /*0890*/  ISETP.GE.AND P0, PT, R11, RZ, PT ;  /* 0x000000ff0b00720c */ /* 0x000fe40003f06270 */
[----:B------:R-:W-:-:S11]  /*08a0*/  ISETP.GE.AND P1, PT, R10, RZ, PT ;  /* 0x000000ff0a00720c */ /* 0x000fd60003f26270 */
[----:B------:R-:W-:Y:S02]  /*08b0*/  @P0 IMAD.MOV.U32 R9, RZ, RZ, RZ ;  /* 0x000000ffff090224 */ /* 0x000fe400078e00ff */
[----:B------:R-:W-:Y:S01]  /*08c0*/  @!P0 FFMA R3, R3, 1.84467440737095516160e+19, RZ ;  /* 0x5f80000003038823 */ /* 0x000fe200000000ff */
[----:B------:R-:W-:Y:S02]  /*08d0*/  @!P0 IMAD.MOV.U32 R9, RZ, RZ, -0x40 ;  /* 0xffffffc0ff098424 */ /* 0x000fe400078e00ff */
[----:B------:R-:W-:-:S03]  /*08e0*/  @!P1 FFMA R8, R0, 1.84467440737095516160e+19, RZ ;  /* 0x5f80000000089823 */ /* 0x000fc600000000ff */
[----:B------:R-:W-:-:S07]  /*08f0*/  @!P1 IADD3 R9, PT, PT, R9, 0x40, RZ ;  /* 0x0000004009099810 */ /* 0x000fce0007ffe0ff */
.L_x_11:
[----:B------:R-:W-:Y:S01]  /*0900*/  LEA R11, R7, 0xc0800000, 0x17 ;  /* 0xc0800000070b7811 */ /* 0x000fe200078eb8ff */
[----:B------:R-:W-:Y:S04]  /*0910*/  BSSY.RECONVERGENT B2, `(.L_x_16) ;  /* 0x0000036000027945 */ /* 0x000fe80003800200 */
[----:B------:R-:W-:Y:S02]  /*0920*/  IMAD.IADD R11, R8, 0x1, -R11 ;  /* 0x00000001080b7824 */ /* 0x000fe400078e0a0b */
[----:B------:R-:W-:Y:S02]  /*0930*/  VIADD R8, R12, 0xffffff81 ;  /* 0xffffff810c087836 */ /* 0x000fe40000000000 */
[----:B------:R-:W0:Y:S01]  /*0940*/  MUFU.RCP R10, R11 ;  /* 0x0000000b000a7308 */ /* 0x000e220000001000 */
[----:B------:R-:W-:Y:S01]  /*0950*/  FADD.FTZ R13, -R11, -RZ ;  /* 0x800000ff0b0d7221 */ /* 0x000fe20000010100 */
[C---:B------:R-:W-:Y:S01]  /*0960*/  IMAD R0, R8.reuse, -0x800000, R3 ;  /* 0xff80000008007824 */ /* 0x040fe200078e0203 */
[----:B------:R-:W-:-:S04]  /*0970*/  IADD3 R8, PT, PT, R8, 0x7f, -R7 ;  /* 0x0000007f08087810 */ /* 0x000fc80007ffe807 */
[----:B------:R-:W-:Y:S01]  /*0980*/  IADD3 R8, PT, PT, R8, R9, RZ ;  /* 0x0000000908087210 */ /* 0x000fe20007ffe0ff */
[----:B0-----:R-:W-:-:S04]  /*0990*/  FFMA R15, R10, R13, 1 ;  /* 0x3f8000000a0f7423 */ /* 0x001fc8000000000d */
[----:B------:R-:W-:-:S04]  /*09a0*/  FFMA R12, R10, R15, R10 ;  /* 0x0000000f0a0c7223 */ /* 0x000fc8000000000a */
[----:B------:R-:W-:-:S04]  /*09b0*/  FFMA R3, R0, R12, RZ ;  /* 0x0000000c00037223 */ /* 0x000fc800000000ff */
[----:B------:R-:W-:-:S04]  /*09c0*/  FFMA R10, R13, R3, R0 ;  /* 0x000000030d0a7223 */ /* 0x000fc80000000000 */
[----:B------:R-:W-:-:S04]  /*09d0*/  FFMA R15, R12, R10, R3 ;  /* 0x0000000a0c0f7223 */ /* 0x000fc80000000003 */
[----:B------:R-:W-:-:S04]  /*09e0*/  FFMA R10, R13, R15, R0 ;  /* 0x0000000f0d0a7223 */ /* 0x000fc80000000000 */
[----:B------:R-:W-:-:S05]  /*09f0*/  FFMA R0, R12, R10, R15 ;  /* 0x0000000a0c007223 */ /* 0x000fca000000000f */
[----:B------:R-:W-:-:S04]  /*0a00*/  SHF.R.U32.HI R3, RZ, 0x17, R0 ;  /* 0x00000017ff037819 */ /* 0x000fc80000011600 */
[----:B------:R-:W-:-:S05]  /*0a10*/  LOP3.LUT R3, R3, 0xff, RZ, 0xc0, !PT ;  /* 0x000000ff03037812 */ /* 0x000fca00078ec0ff */
[----:B------:R-:W-:-:S04]  /*0a20*/  IMAD.IADD R9, R3, 0x1, R8 ;  /* 0x0000000103097824 */ /* 0x000fc800078e0208 */
[----:B------:R-:W-:-:S05]  /*0a30*/  VIADD R3, R9, 0xffffffff ;  /* 0xffffffff09037836 */ /* 0x000fca0000000000 */
[----:B------:R-:W-:-:S13]  /*0a40*/  ISETP.GE.U32.AND P0, PT, R3, 0xfe, PT ;  /* 0x000000fe0300780c */ /* 0x000fda0003f06070 */
[----:B------:R-:W-:Y:S05]  /*0a50*/  @!P0 BRA `(.L_x_17) ;  /* 0x0000000000808947 */ /* 0x000fea0003800000 */
[----:B------:R-:W-:-:S13]  /*0a60*/  ISETP.GT.AND P0, PT, R9, 0xfe, PT ;  /* 0x000000fe0900780c */ /* 0x000fda0003f04270 */
[----:B------:R-:W-:Y:S05]  /*0a70*/  @P0 BRA `(.L_x_18) ;  /* 0x00000000006c0947 */ /* 0x000fea0003800000 */
[----:B------:R-:W-:-:S13]  /*0a80*/  ISETP.GE.AND P0, PT, R9, 0x1, PT ;  /* 0x000000010900780c */ /* 0x000fda0003f06270 */
[----:B------:R-:W-:Y:S05]  /*0a90*/  @P0 BRA `(.L_x_19) ;  /* 0x0000000000740947 */ /* 0x000fea0003800000 */
[----:B------:R-:W-:Y:S02]  /*0aa0*/  ISETP.GE.AND P0, PT, R9, -0x18, PT ;  /* 0xffffffe80900780c */ /* 0x000fe40003f06270 */
[----:B------:R-:W-:-:S11]  /*0ab0*/  LOP3.LUT R0, R0, 0x80000000, RZ, 0xc0, !PT ;  /* 0x8000000000007812 */ /* 0x000fd600078ec0ff */
[----:B------:R-:W-:Y:S05]  /*0ac0*/  @!P0 BRA `(.L_x_19) ;  /* 0x0000000000688947 */ /* 0x000fea0003800000 */
[CCC-:B------:R-:W-:Y:S01]  /*0ad0*/  FFMA.RZ R3, R12.reuse, R10.reuse, R15.reuse ;  /* 0x0000000a0c037223 */ /* 0x1c0fe2000000c00f */
[CCC-:B------:R-:W-:Y:S01]  /*0ae0*/  FFMA.RM R8, R12.reuse, R10.reuse, R15.reuse ;  /* 0x0000000a0c087223 */ /* 0x1c0fe2000000400f */
[C---:B------:R-:W-:Y:S02]  /*0af0*/  ISETP.NE.AND P2, PT, R9.reuse, RZ, PT ;  /* 0x000000ff0900720c */ /* 0x040fe40003f45270 */
[----:B------:R-:W-:Y:S02]  /*0b00*/  ISETP.NE.AND P1, PT, R9, RZ, PT ;  /* 0x000000ff0900720c */ /* 0x000fe40003f25270 */
[----:B------:R-:W-:Y:S01]  /*0b10*/  LOP3.LUT R7, R3, 0x7fffff, RZ, 0xc0, !PT ;  /* 0x007fffff03077812 */ /* 0x000fe200078ec0ff */
[----:B------:R-:W-:Y:S01]  /*0b20*/  FFMA.RP R3, R12, R10, R15 ;  /* 0x0000000a0c037223 */ /* 0x000fe2000000800f */
[----:B------:R-:W-:Y:S01]  /*0b30*/  IADD3 R10, PT, PT, R9, 0x20, RZ ;  /* 0x00000020090a7810 */ /* 0x000fe20007ffe0ff */
[----:B------:R-:W-:Y:S01]  /*0b40*/  IMAD.MOV R9, RZ, RZ, -R9 ;  /* 0x000000ffff097224 */ /* 0x000fe200078e0a09 */
[----:B------:R-:W-:-:S02]  /*0b50*/  LOP3.LUT R7, R7, 0x800000, RZ, 0xfc, !PT ;  /* 0x0080000007077812 */ /* 0x000fc400078efcff */
[----:B------:R-:W-:Y:S02]  /*0b60*/  FSETP.NEU.FTZ.AND P0, PT, R3, R8, PT ;  /* 0x000000080300720b */ /* 0x000fe40003f1d000 */
[----:B------:R-:W-:Y:S02]  /*0b70*/  SHF.L.U32 R10, R7, R10, RZ ;  /* 0x0000000a070a7219 */ /* 0x000fe400000006ff */
[----:B------:R-:W-:Y:S02]  /*0b80*/  SEL R8, R9, RZ, P2 ;  /* 0x000000ff09087207 */ /* 0x000fe40001000000 */
[----:B------:R-:W-:Y:S02]  /*0b90*/  ISETP.NE.AND P1, PT, R10, RZ, P1 ;  /* 0x000000ff0a00720c */ /* 0x000fe40000f25270 */
[----:B------:R-:W-:Y:S02]  /*0ba0*/  SHF.R.U32.HI R8, RZ, R8, R7 ;  /* 0x00000008ff087219 */ /* 0x000fe40000011607 */
[----:B------:R-:W-:-:S02]  /*0bb0*/  PLOP3.LUT P0, PT, P0, P1, PT, 0xf8, 0x8f ;  /* 0x00000000008f781c */ /* 0x000fc40000703f70 */
[----:B------:R-:W-:Y:S02]  /*0bc0*/  SHF.R.U32.HI R10, RZ, 0x1, R8 ;  /* 0x00000001ff0a7819 */ /* 0x000fe40000011608 */
[----:B------:R-:W-:-:S04]  /*0bd0*/  SEL R3, RZ, 0x1, !P0 ;  /* 0x00000001ff037807 */ /* 0x000fc80004000000 */
[----:B------:R-:W-:-:S04]  /*0be0*/  LOP3.LUT R3, R3, 0x1, R10, 0xf8, !PT ;  /* 0x0000000103037812 */ /* 0x000fc800078ef80a */
[----:B------:R-:W-:-:S05]  /*0bf0*/  LOP3.LUT R3, R3, R8, RZ, 0xc0, !PT ;  /* 0x0000000803037212 */ /* 0x000fca00078ec0ff */
[----:B------:R-:W-:-:S05]  /*0c00*/  IMAD.IADD R3, R10, 0x1, R3 ;  /* 0x000000010a037824 */ /* 0x000fca00078e0203 */
[----:B------:R-:W-:Y:S01]  /*0c10*/  LOP3.LUT R0, R3, R0, RZ, 0xfc, !PT ;  /* 0x0000000003007212 */ /* 0x000fe200078efcff */
[----:B------:R-:W-:Y:S06]  /*0c20*/  BRA `(.L_x_19) ;  /* 0x0000000000107947 */ /* 0x000fec0003800000 */
.L_x_18:
[----:B------:R-:W-:-:S04]  /*0c30*/  LOP3.LUT R0, R0, 0x80000000, RZ, 0xc0, !PT ;  /* 0x8000000000007812 */ /* 0x000fc800078ec0ff */
[----:B------:R-:W-:Y:S01]  /*0c40*/  LOP3.LUT R0, R0, 0x7f800000, RZ, 0xfc, !PT ;  /* 0x7f80000000007812 */ /* 0x000fe200078efcff */
[----:B------:R-:W-:Y:S06]  /*0c50*/  BRA `(.L_x_19) ;  /* 0x0000000000047947 */ /* 0x000fec0003800000 */
.L_x_17:
[----:B------:R-:W-:-:S07]  /*0c60*/  LEA R0, R8, R0, 0x17 ;  /* 0x0000000008007211 */ /* 0x000fce00078eb8ff */
.L_x_19:
[----:B------:R-:W-:Y:S05]  /*0c70*/  BSYNC.RECONVERGENT B2 ;  /* 0x0000000000027941 */ /* 0x000fea0003800200 */
.L_x_16:
[----:B------:R-:W-:Y:S05]  /*0c80*/  BRA `(.L_x_20) ;  /* 0x0000000000207947 */ /* 0x000fea0003800000 */
.L_x_15:
[----:B------:R-:W-:-:S04]  /*0c90*/  LOP3.LUT R0, R8, 0x80000000, R3, 0x48, !PT ;  /* 0x8000000008007812 */ /* 0x000fc800078e4803 */
[----:B------:R-:W-:Y:S01]  /*0ca0*/  LOP3.LUT R0, R0, 0x7f800000, RZ, 0xfc, !PT ;  /* 0x7f80000000007812 */ /* 0x000fe200078efcff */
[----:B------:R-:W-:Y:S06]  /*0cb0*/  BRA `(.L_x_20) ;  /* 0x0000000000147947 */ /* 0x000fec0003800000 */
.L_x_14:
[----:B------:R-:W-:Y:S01]  /*0cc0*/  LOP3.LUT R0, R8, 0x80000000, R3, 0x48, !PT ;  /* 0x8000000008007812 */ /* 0x000fe200078e4803 */
[----:B------:R-:W-:Y:S06]  /*0cd0*/  BRA `(.L_x_20) ;  /* 0x00000000000c7947 */ /* 0x000fec0003800000 */
.L_x_13:
[----:B------:R-:W0:Y:S01]  /*0ce0*/  MUFU.RSQ R0, -QNAN ;  /* 0xffc0000000007908 */ /* 0x000e220000001400 */
[----:B------:R-:W-:Y:S05]  /*0cf0*/  BRA `(.L_x_20) ;  /* 0x0000000000047947 */ /* 0x000fea0003800000 */
.L_x_12:
[----:B------:R-:W-:-:S07]  /*0d00*/  FADD.FTZ R0, R3, R0 ;  /* 0x0000000003007221 */ /* 0x000fce0000010000 */
.L_x_20:
[----:B------:R-:W-:Y:S05]  /*0d10*/  BSYNC.RECONVERGENT B1 ;  /* 0x0000000000017941 */ /* 0x000fea0003800200 */
.L_x_10:
[----:B------:R-:W-:-:S04]  /*0d20*/  IMAD.MOV.U32 R7, RZ, RZ, 0x0 ;  /* 0x00000000ff077424 */ /* 0x000fc800078e00ff */
[----:B0-----:R-:W-:Y:S05]  /*0d30*/  RET.REL.NODEC R6 `(_Z17gpu_shared_memoryPf) ;  /* 0xfffffff006b07950 */ /* 0x001fea0003c3ffff */
.L_x_21:
[----:B------:R-:W-:-:S00]  /*0d40*/  BRA `(.L_x_21) ;  /* 0xfffffffc00fc7947 */ /* 0x000fc0000383ffff */
[----:B------:R-:W-:-:S00]  /*0d50*/  NOP ;  /* 0x0000000000007918 */ /* 0x000fc00000000000 */
        /* <DEDUP_REMOVED lines=10> */
.L_x_25:


//--------------------- .text._Z16gpu_local_memoryi --------------------------
	.section	.text._Z16gpu_local_memoryi,"ax",@progbits
	.align	128
        .global         _Z16gpu_local_memoryi
        .type           _Z16gpu_local_memoryi,@function
        .size           _Z16gpu_local_memoryi,(.L_x_27 - _Z16gpu_local_memoryi)
        .other          _Z16gpu_local_memoryi,@"STO_CUDA_ENTRY STV_DEFAULT"
_Z16gpu_local_memoryi:
.text._Z16gpu_local_memoryi:
[----:B------:R-:W0:Y:S01]  /*0000*/  LDC R1, c[0x0][0x37c] ;  /* 0x0000df00ff017b82 */ /* 0x000e220000000800 */
[----:B------:R-:W1:Y:S01]  /*0010*/  S2R R0, SR_TID.X ;  /* 0x0000000000007919 */ /* 0x000e620000002100 */
[----:B------:R-:W1:Y:S01]  /*0020*/  LDCU UR5, c[0x0][0x380] ;  /* 0x00007000ff0577ac */ /* 0x000e620008000800 */
[----:B------:R-:W-:Y:S01]  /*0030*/  MOV R2, 0x8 ;  /* 0x0000000800027802 */ /* 0x000fe20000000f00 */
[----:B0-----:R-:W-:Y:S01]  /*0040*/  VIADD R1, R1, 0xfffffff8 ;  /* 0xfffffff801017836 */ /* 0x001fe20000000000 */
[----:B------:R-:W0:Y:S04]  /*0050*/  LDCU UR4, c[0x0][0x2f8] ;  /* 0x00005f00ff0477ac */ /* 0x000e280008000800 */
[----:B------:R-:W2:Y:S01]  /*0060*/  LDC.64 R2, c[0x4][R2] ;  /* 0x0100000002027b82 */ /* 0x000ea20000000a00 */
[----:B------:R-:W3:Y:S01]  /*0070*/  LDCU.64 UR6, c[0x4][URZ] ;  /* 0x01000000ff0677ac */ /* 0x000ee20008000a00 */
[----:B0-----:R-:W-:Y:S01]  /*0080*/  IADD3 R6, P0, PT, R1, UR4, RZ ;  /* 0x0000000401067c10 */ /* 0x001fe2000ff1e0ff */
[----:B---3--:R-:W-:Y:S01]  /*0090*/  IMAD.U32 R4, RZ, RZ, UR6 ;  /* 0x00000006ff047e24 */ /* 0x008fe2000f8e00ff */
[----:B------:R-:W-:Y:S01]  /*00a0*/  MOV R5, UR7 ;  /* 0x0000000700057c02 */ /* 0x000fe20008000f00 */
[----:B-1----:R-:W-:Y:S01]  /*00b0*/  IMAD R0, R0, UR5, RZ ;  /* 0x0000000500007c24 */ /* 0x002fe2000f8e02ff */
[----:B------:R-:W0:Y:S04]  /*00c0*/  LDCU UR5, c[0x0][0x2fc] ;  /* 0x00005f80ff0577ac */ /* 0x000e280008000800 */
[----:B------:R1:W-:Y:S02]  /*00d0*/  STL [R1], R0 ;  /* 0x0000000001007387 */ /* 0x0003e40000100800 */
[----:B01----:R-:W-:-:S07]  /*00e0*/  IMAD.X R7, RZ, RZ, UR5, P0 ;  /* 0x00000005ff077e24 */ /* 0x003fce00080e06ff */
[----:B------:R-:W-:-:S07]  /*00f0*/  LEPC R20, `(.L_x_22) ;  /* 0x000000001014794e */ /* 0x000fce0000000000 */
[----:B--2---:R-:W-:Y:S05]  /*0100*/  CALL.ABS.NOINC R2 ;  /* 0x0000000002007343 */ /* 0x004fea0003c00000 */
.L_x_22:
[----:B------:R-:W-:Y:S05]  /*0110*/  EXIT ;  /* 0x000000000000794d */ /* 0x000fea0003800000 */
.L_x_23:
        /* <DEDUP_REMOVED lines=14> */
.L_x_27:


//--------------------- .text._Z17gpu_global_memoryPi --------------------------
	.section	.text._Z17gpu_global_memoryPi,"ax",@progbits
	.align	128
        .global         _Z17gpu_global_memoryPi
        .type           _Z17gpu_global_memoryPi,@function
        .size           _Z17gpu_global_memoryPi,(.L_x_28 - _Z17gpu_global_memoryPi)
        .other          _Z17gpu_global_memoryPi,@"STO_CUDA_ENTRY STV_DEFAULT"
_Z17gpu_global_memoryPi:
.text._Z17gpu_global_memoryPi:
[----:B------:R-:W-:Y:S01]  /*0000*/  LDC R1, c[0x0][0x37c] ;  /* 0x0000df00ff017b82 */ /* 0x000fe20000000800 */
[----:B------:R-:W0:Y:S07]  /*0010*/  S2R R5, SR_TID.X ;  /* 0x0000000000057919 */ /* 0x000e2e0000002100 */
[----:B------:R-:W0:Y:S01]  /*0020*/  LDC.64 R2, c[0x0][0x380] ;  /* 0x0000e000ff027b82 */ /* 0x000e220000000a00 */
[----:B------:R-:W1:Y:S01]  /*0030*/  LDCU.64 UR4, c[0x0][0x358] ;  /* 0x00006b00ff0477ac */ /* 0x000e620008000a00 */
[----:B0-----:R-:W-:-:S05]  /*0040*/  IMAD.WIDE.U32 R2, R5, 0x4, R2 ;  /* 0x0000000405027825 */ /* 0x001fca00078e0002 */
[----:B-1----:R-:W-:Y:S01]  /*0050*/  STG.E desc[UR4][R2.64], R5 ;  /* 0x0000000502007986 */ /* 0x002fe2000c101904 */
[----:B------:R-:W-:Y:S05]  /*0060*/  EXIT ;  /* 0x000000000000794d */ /* 0x000fea0003800000 */
.L_x_24:
        /* <DEDUP_REMOVED lines=9> */
.L_x_28:


//--------------------- .nv.global.init           --------------------------
	.section	.nv.global.init,"aw",@progbits
.nv.global.init:
	.type		$str,@object
	.size		$str,(.L_0 - $str)
$str:
        /*0000*/ 	.byte	0x56, 0x61, 0x6c, 0x75, 0x65, 0x20, 0x6f, 0x66, 0x20, 0x4c, 0x6f, 0x63, 0x61, 0x6c, 0x20, 0x76
        /*0010*/ 	.byte	0x61, 0x72, 0x69, 0x61, 0x62, 0x6c, 0x65, 0x20, 0x69, 0x6e, 0x20, 0x63, 0x75, 0x72, 0x72, 0x65
        /*0020*/ 	.byte	0x6e, 0x74, 0x20, 0x74, 0x68, 0x72, 0x65, 0x61, 0x64, 0x20, 0x69, 0x73, 0x3a, 0x20, 0x25, 0x64
        /*0030*/ 	.byte	0x20, 0x0a, 0x00
.L_0:


//--------------------- .nv.shared._Z17gpu_shared_memoryPf --------------------------
	.section	.nv.shared._Z17gpu_shared_memoryPf,"aw",@nobits
	.sectionflags	@""
	.align	4
.nv.shared._Z17gpu_shared_memoryPf:
	.zero		1064


//--------------------- .nv.shared.reserved.0     --------------------------
	.section	.nv.shared.reserved.0,"aw",@nobits
	.weak		__nv_reservedSMEM_offset_0_alias
	.size		__nv_reservedSMEM_offset_0_alias, 0, 64
	.other		__nv_reservedSMEM_offset_0_alias,@"STO_CUDA_RESERVED_SHARED STV_DEFAULT"
__nv_reservedSMEM_offset_0_alias:
	.zero		0
	.zero		64


//--------------------- .nv.constant0._Z17gpu_shared_memoryPf --------------------------
	.section	.nv.constant0._Z17gpu_shared_memoryPf,"a",@progbits
	.sectionflags	@""
	.align	4
.nv.constant0._Z17gpu_shared_memoryPf:
	.zero		904


//--------------------- .nv.constant0._Z16gpu_local_memoryi --------------------------
	.section	.nv.constant0._Z16gpu_local_memoryi,"a",@progbits
	.sectionflags	@""
	.align	4
.nv.constant0._Z16gpu_local_memoryi:
	.zero		900


//--------------------- .nv.constant0._Z17gpu_global_memoryPi --------------------------
	.section	.nv.constant0._Z17gpu_global_memoryPi,"a",@progbits
	.sectionflags	@""
	.align	4
.nv.constant0._Z17gpu_global_memoryPi:
	.zero		904


//--------------------- SYMBOLS --------------------------

	.type		.nv.reservedSmem.offset0,@object
	.size		.nv.reservedSmem.offset0,0x4
	.type		.nv.reservedSmem.cap,@object
	.size		.nv.reservedSmem.cap,0x4
	.type		vprintf,@function
